//
// Generated by NVIDIA NVVM Compiler
//
// Compiler Build ID: CL-36424714
// Cuda compilation tools, release 13.0, V13.0.88
// Based on NVVM 20.0.0
//

.version 9.0
.target sm_100
.address_size 64

	// .globl	_Z20benchmarkIADDLatencyPyS_Pj

.visible .entry _Z20benchmarkIADDLatencyPyS_Pj(
	.param .u64 .ptr .align 1 _Z20benchmarkIADDLatencyPyS_Pj_param_0,
	.param .u64 .ptr .align 1 _Z20benchmarkIADDLatencyPyS_Pj_param_1,
	.param .u64 .ptr .align 1 _Z20benchmarkIADDLatencyPyS_Pj_param_2
)
{
	.reg .pred 	%p<2>;
	.reg .b32 	%r<17>;
	.reg .b64 	%rd<13>;

	ld.param.u64 	%rd4, [_Z20benchmarkIADDLatencyPyS_Pj_param_0];
	ld.param.u64 	%rd5, [_Z20benchmarkIADDLatencyPyS_Pj_param_1];
	ld.param.u64 	%rd8, [_Z20benchmarkIADDLatencyPyS_Pj_param_2];
	cvta.to.global.u64 	%rd1, %rd8;
	mov.u32 	%r2, %tid.x;
	mul.wide.u32 	%rd9, %r2, 4;
	add.s64 	%rd10, %rd1, %rd9;
	ld.global.u32 	%r3, [%rd10];
	ld.global.u32 	%r4, [%rd10+128];
	ld.global.u32 	%r5, [%rd10+256];
	ld.global.u32 	%r6, [%rd10+384];
	ld.global.u32 	%r7, [%rd10+512];
	ld.global.u32 	%r8, [%rd10+640];
	ld.global.u32 	%r9, [%rd10+768];
	ld.global.u32 	%r10, [%rd10+896];
	bar.sync 	0;
	membar.gl;
	bar.sync 	0;
	bar.warp.sync 	-1;
	// begin inline asm
	mov.u64 	%rd6, %clock64;
	// end inline asm
	add.s32 	%r11, %r4, %r3;
	add.s32 	%r12, %r5, %r11;
	add.s32 	%r13, %r6, %r12;
	add.s32 	%r14, %r7, %r13;
	add.s32 	%r15, %r8, %r14;
	add.s32 	%r16, %r9, %r15;
	add.s32 	%r1, %r10, %r16;
	// begin inline asm
	mov.u64 	%rd7, %clock64;
	// end inline asm
	bar.sync 	0;
	setp.ne.s32 	%p1, %r2, 0;
	@%p1 bra 	$L__BB0_2;
	cvta.to.global.u64 	%rd11, %rd4;
	cvta.to.global.u64 	%rd12, %rd5;
	st.global.u64 	[%rd11], %rd6;
	st.global.u64 	[%rd12], %rd7;
	st.global.u32 	[%rd1], %r1;
$L__BB0_2:
	ret;

}


// ===== COMPILED SASS (sm_100) =====

	.target	sm_100

	.elftype	@"ET_EXEC"


//--------------------- .note.nv.tkinfo           --------------------------
	.section	.note.nv.tkinfo,"",@"SHT_NOTE"
	.sectionflags	@"SHF_NOTE_NV_TKINFO"
	.tkinfo
        /*0018*/ 	.word	0x00000002
        /*0030*/ 	.string	""
        /*0030*/ 	.string	"ptxas"
        /*0030*/ 	.string	"Cuda compilation tools, release 13.0, V13.0.88"
        /*0030*/ 	.string	"Build cuda_13.0.r13.0/compiler.36424714_0"
        /*0030*/ 	.string	"-arch sm_100 -m 64 "



//--------------------- .note.nv.cuinfo           --------------------------
	.section	.note.nv.cuinfo,"",@"SHT_NOTE"
	.sectionflags	@"SHF_NOTE_NV_CUINFO"
        /*0018*/ 	.short	0x0002
        /*001a*/ 	.short	0x0064
        /*001c*/ 	.short	0x0082
	.zero		2


//--------------------- .nv.info                  --------------------------
	.section	.nv.info,"",@"SHT_CUDA_INFO"
	.align	4


	//----- nvinfo : EIATTR_REGCOUNT
	.align		4
        /*0000*/ 	.byte	0x04, 0x2f
        /*0002*/ 	.short	(.L_1 - .L_0)
	.align		4
.L_0:
        /*0004*/ 	.word	index@(_Z20benchmarkIADDLatencyPyS_Pj)
        /*0008*/ 	.word	0x00000012


	//----- nvinfo : EIATTR_FRAME_SIZE
	.align		4
.L_1:
        /*000c*/ 	.byte	0x04, 0x11
        /*000e*/ 	.short	(.L_3 - .L_2)
	.align		4
.L_2:
        /*0010*/ 	.word	index@(_Z20benchmarkIADDLatencyPyS_Pj)
        /*0014*/ 	.word	0x00000000


	//----- nvinfo : EIATTR_MIN_STACK_SIZE
	.align		4
.L_3:
        /*0018*/ 	.byte	0x04, 0x12
        /*001a*/ 	.short	(.L_5 - .L_4)
	.align		4
.L_4:
        /*001c*/ 	.word	index@(_Z20benchmarkIADDLatencyPyS_Pj)
        /*0020*/ 	.word	0x00000000
.L_5:


//--------------------- .nv.compat                --------------------------
	.section	.nv.compat,"",@"SHT_CUDA_COMPAT_INFO"
	.align	4
        /*0000*/ 	.byte	0x02, 0x09, 0x00, 0x00, 0x02, 0x02, 0x01, 0x00, 0x02, 0x05, 0x05, 0x00, 0x03, 0x07, 0x01, 0x01
        /*0010*/ 	.byte	0x02, 0x03, 0x00, 0x00, 0x02, 0x06, 0x01, 0x00, 0x04, 0x0b, 0x08, 0x00, 0x09, 0x00, 0x00, 0x00
        /*0020*/ 	.byte	0x00, 0x00, 0x00, 0x00


//--------------------- .nv.info._Z20benchmarkIADDLatencyPyS_Pj --------------------------
	.section	.nv.info._Z20benchmarkIADDLatencyPyS_Pj,"",@"SHT_CUDA_INFO"
	.sectionflags	@""
	.align	4


	//----- nvinfo : EIATTR_CUDA_API_VERSION
	.align		4
        /*0000*/ 	.byte	0x04, 0x37
        /*0002*/ 	.short	(.L_7 - .L_6)
.L_6:
        /*0004*/ 	.word	0x00000082


	//----- nvinfo : EIATTR_KPARAM_INFO
	.align		4
.L_7:
        /*0008*/ 	.byte	0x04, 0x17
        /*000a*/ 	.short	(.L_9 - .L_8)
.L_8:
        /*000c*/ 	.word	0x00000000
        /*0010*/ 	.short	0x0002
        /*0012*/ 	.short	0x0010
        /*0014*/ 	.byte	0x00, 0xf5, 0x21, 0x00


	//----- nvinfo : EIATTR_KPARAM_INFO
	.align		4
.L_9:
        /*0018*/ 	.byte	0x04, 0x17
        /*001a*/ 	.short	(.L_11 - .L_10)
.L_10:
        /*001c*/ 	.word	0x00000000
        /*0020*/ 	.short	0x0001
        /*0022*/ 	.short	0x0008
        /*0024*/ 	.byte	0x00, 0xf5, 0x21, 0x00


	//----- nvinfo : EIATTR_KPARAM_INFO
	.align		4
.L_11:
        /*0028*/ 	.byte	0x04, 0x17
        /*002a*/ 	.short	(.L_13 - .L_12)
.L_12:
        /*002c*/ 	.word	0x00000000
        /*0030*/ 	.short	0x0000
        /*0032*/ 	.short	0x0000
        /*0034*/ 	.byte	0x00, 0xf5, 0x21, 0x00


	//----- nvinfo : EIATTR_SPARSE_MMA_MASK
	.align		4
.L_13:
        /*0038*/ 	.byte	0x03, 0x50
        /*003a*/ 	.short	0x0000


	//----- nvinfo : EIATTR_MAXREG_COUNT
	.align		4
        /*003c*/ 	.byte	0x03, 0x1b
        /*003e*/ 	.short	0x00ff


	//----- nvinfo : EIATTR_NUM_BARRIERS
	.align		4
        /*0040*/ 	.byte	0x02, 0x4c
        /*0042*/ 	.byte	0x01
	.zero		1


	//----- nvinfo : EIATTR_MERCURY_ISA_VERSION
	.align		4
        /*0044*/ 	.byte	0x03, 0x5f
        /*0046*/ 	.short	0x0101


	//----- nvinfo : EIATTR_COOP_GROUP_MASK_REGIDS
	.align		4
        /*0048*/ 	.byte	0x04, 0x29
        /*004a*/ 	.short	(.L_15 - .L_14)


	//   ....[0]....
.L_14:
        /*004c*/ 	.word	0xffffffff


	//----- nvinfo : EIATTR_COOP_GROUP_INSTR_OFFSETS
	.align		4
.L_15:
        /*0050*/ 	.byte	0x04, 0x28
        /*0052*/ 	.short	(.L_17 - .L_16)


	//   ....[0]....
.L_16:
        /*0054*/ 	.word	0x00000130


	//----- nvinfo : EIATTR_VRC_CTA_INIT_COUNT
	.align		4
.L_17:
        /*0058*/ 	.byte	0x02, 0x4a
	.zero		1
	.zero		1


	//----- nvinfo : EIATTR_EXIT_INSTR_OFFSETS
	.align		4
        /*005c*/ 	.byte	0x04, 0x1c
        /*005e*/ 	.short	(.L_19 - .L_18)


	//   ....[0]....
.L_18:
        /*0060*/ 	.word	0x000001c0


	//   ....[1]....
        /*0064*/ 	.word	0x00000230


	//----- nvinfo : EIATTR_CBANK_PARAM_SIZE
	.align		4
.L_19:
        /*0068*/ 	.byte	0x03, 0x19
        /*006a*/ 	.short	0x0018


	//----- nvinfo : EIATTR_PARAM_CBANK
	.align		4
        /*006c*/ 	.byte	0x04, 0x0a
        /*006e*/ 	.short	(.L_21 - .L_20)
	.align		4
.L_20:
        /*0070*/ 	.word	index@(.nv.constant0._Z20benchmarkIADDLatencyPyS_Pj)
        /*0074*/ 	.short	0x0380
        /*0076*/ 	.short	0x0018


	//----- nvinfo : EIATTR_SW_WAR
	.align		4
.L_21:
        /*0078*/ 	.byte	0x04, 0x36
        /*007a*/ 	.short	(.L_23 - .L_22)
.L_22:
        /*007c*/ 	.word	0x00000008
.L_23:


//--------------------- .nv.callgraph             --------------------------
	.section	.nv.callgraph,"",@"SHT_CUDA_CALLGRAPH"
	.align	4
	.sectionentsize	8
	.align		4
        /*0000*/ 	.word	0x00000000
	.align		4
        /*0004*/ 	.word	0xffffffff
	.align		4
        /*0008*/ 	.word	0x00000000
	.align		4
        /*000c*/ 	.word	0xfffffffe
	.align		4
        /*0010*/ 	.word	0x00000000
	.align		4
        /*0014*/ 	.word	0xfffffffd
	.align		4
        /*0018*/ 	.word	0x00000000
	.align		4
        /*001c*/ 	.word	0xfffffffc


//--------------------- .text._Z20benchmarkIADDLatencyPyS_Pj --------------------------
	.section	.text._Z20benchmarkIADDLatencyPyS_Pj,"ax",@progbits
	.align	128
        .global         _Z20benchmarkIADDLatencyPyS_Pj
        .type           _Z20benchmarkIADDLatencyPyS_Pj,@function
        .size           _Z20benchmarkIADDLatencyPyS_Pj,(.L_x_1 - _Z20benchmarkIADDLatencyPyS_Pj)
        .other          _Z20benchmarkIADDLatencyPyS_Pj,@"STO_CUDA_ENTRY STV_DEFAULT"
_Z20benchmarkIADDLatencyPyS_Pj:
.text._Z20benchmarkIADDLatencyPyS_Pj:
[----:B------:R-:W-:Y:S01]  /*0000*/  LDC R1, c[0x0][0x37c] ;  /* 0x0000df00ff017b82 */ /* 0x000fe20000000800 */
[----:B------:R-:W0:Y:S07]  /*0010*/  S2R R15, SR_TID.X ;  /* 0x00000000000f7919 */ /* 0x000e2e0000002100 */
[----:B------:R-:W0:Y:S01]  /*0020*/  LDC.64 R2, c[0x0][0x390] ;  /* 0x0000e400ff027b82 */ /* 0x000e220000000a00 */
[----:B------:R-:W1:Y:S01]  /*0030*/  LDCU.64 UR4, c[0x0][0x358] ;  /* 0x00006b00ff0477ac */ /* 0x000e620008000a00 */
[----:B0-----:R-:W-:-:S05]  /*0040*/  IMAD.WIDE.U32 R2, R15, 0x4, R2 ;  /* 0x000000040f027825 */ /* 0x001fca00078e0002 */
[----:B-1----:R-:W2:Y:S04]  /*0050*/  LDG.E R0, desc[UR4][R2.64] ;  /* 0x0000000402007981 */ /* 0x002ea8000c1e1900 */
[----:B------:R-:W2:Y:S04]  /*0060*/  LDG.E R5, desc[UR4][R2.64+0x80] ;  /* 0x0000800402057981 */ /* 0x000ea8000c1e1900 */
[----:B------:R-:W2:Y:S04]  /*0070*/  LDG.E R4, desc[UR4][R2.64+0x100] ;  /* 0x0001000402047981 */ /* 0x000ea8000c1e1900 */
[----:B------:R-:W3:Y:S04]  /*0080*/  LDG.E R6, desc[UR4][R2.64+0x180] ;  /* 0x0001800402067981 */ /* 0x000ee8000c1e1900 */
[----:B------:R-:W3:Y:S04]  /*0090*/  LDG.E R7, desc[UR4][R2.64+0x200] ;  /* 0x0002000402077981 */ /* 0x000ee8000c1e1900 */
[----:B------:R-:W4:Y:S04]  /*00a0*/  LDG.E R8, desc[UR4][R2.64+0x280] ;  /* 0x0002800402087981 */ /* 0x000f28000c1e1900 */
[----:B------:R-:W4:Y:S04]  /*00b0*/  LDG.E R9, desc[UR4][R2.64+0x300] ;  /* 0x0003000402097981 */ /* 0x000f28000c1e1900 */
[----:B------:R0:W5:Y:S01]  /*00c0*/  LDG.E R10, desc[UR4][R2.64+0x380] ;  /* 0x00038004020a7981 */ /* 0x000162000c1e1900 */
[----:B------:R-:W-:Y:S06]  /*00d0*/  BAR.SYNC.DEFER_BLOCKING 0x0 ;  /* 0x0000000000007b1d */ /* 0x000fec0000010000 */
[----:B------:R-:W-:Y:S06]  /*00e0*/  MEMBAR.SC.GPU ;  /* 0x0000000000007992 */ /* 0x000fec0000002000 */
[----:B------:R-:W-:-:S00]  /*00f0*/  ERRBAR ;  /* 0x00000000000079ab */ /* 0x000fc00000000000 */
[----:B------:R-:W-:Y:S06]  /*0100*/  CGAERRBAR ;  /* 0x00000000000075ab */ /* 0x000fec0000000000 */
[----:B------:R-:W-:Y:S02]  /*0110*/  CCTL.IVALL ;  /* 0x00000000ff00798f */ /* 0x000fe40002000000 */
[----:B------:R-:W-:Y:S06]  /*0120*/  BAR.SYNC.DEFER_BLOCKING 0x0 ;  /* 0x0000000000007b1d */ /* 0x000fec0000010000 */
[----:B------:R-:W-:Y:S01]  /*0130*/  NOP ;  /* 0x0000000000007918 */ /* 0x000fe20000000000 */
[----:B0-----:R-:W-:-:S02]  /*0140*/  CS2R R2, SR_CLOCKLO ;  /* 0x0000000000027805 */ /* 0x001fc40000015000 */
[----:B--2---:R-:W-:-:S04]  /*0150*/  IADD3 R0, PT, PT, R4, R5, R0 ;  /* 0x0000000504007210 */ /* 0x004fc80007ffe000 */
[----:B---3--:R-:W-:-:S04]  /*0160*/  IADD3 R0, PT, PT, R7, R6, R0 ;  /* 0x0000000607007210 */ /* 0x008fc80007ffe000 */
[----:B----4-:R-:W-:-:S05]  /*0170*/  IADD3 R9, PT, PT, R9, R8, R0 ;  /* 0x0000000809097210 */ /* 0x010fca0007ffe000 */
[----:B-----5:R-:W-:Y:S01]  /*0180*/  IMAD.IADD R13, R10, 0x1, R9 ;  /* 0x000000010a0d7824 */ /* 0x020fe200078e0209 */
[----:B------:R-:W-:Y:S01]  /*0190*/  CS2R R10, SR_CLOCKLO ;  /* 0x00000000000a7805 */ /* 0x000fe20000015000 */
[----:B------:R-:W-:Y:S01]  /*01a0*/  BAR.SYNC.DEFER_BLOCKING 0x0 ;  /* 0x0000000000007b1d */ /* 0x000fe20000010000 */
[----:B------:R-:W-:-:S13]  /*01b0*/  ISETP.NE.AND P0, PT, R15, RZ, PT ;  /* 0x000000ff0f00720c */ /* 0x000fda0003f05270 */
[----:B------:R-:W-:Y:S05]  /*01c0*/  @P0 EXIT ;  /* 0x000000000000094d */ /* 0x000fea0003800000 */
[----:B------:R-:W0:Y:S08]  /*01d0*/  LDC.64 R4, c[0x0][0x380] ;  /* 0x0000e000ff047b82 */ /* 0x000e300000000a00 */
[----:B------:R-:W1:Y:S08]  /*01e0*/  LDC.64 R6, c[0x0][0x388] ;  /* 0x0000e200ff067b82 */ /* 0x000e700000000a00 */
[----:B------:R-:W2:Y:S01]  /*01f0*/  LDC.64 R8, c[0x0][0x390] ;  /* 0x0000e400ff087b82 */ /* 0x000ea20000000a00 */
[----:B0-----:R-:W-:Y:S04]  /*0200*/  STG.E.64 desc[UR4][R4.64], R2 ;  /* 0x0000000204007986 */ /* 0x001fe8000c101b04 */
[----:B-1----:R-:W-:Y:S04]  /*0210*/  STG.E.64 desc[UR4][R6.64], R10 ;  /* 0x0000000a06007986 */ /* 0x002fe8000c101b04 */
[----:B--2---:R-:W-:Y:S01]  /*0220*/  STG.E desc[UR4][R8.64], R13 ;  /* 0x0000000d08007986 */ /* 0x004fe2000c101904 */
[----:B------:R-:W-:Y:S05]  /*0230*/  EXIT ;  /* 0x000000000000794d */ /* 0x000fea0003800000 */
.L_x_0:
[----:B------:R-:W-:-:S00]  /*0240*/  BRA `(.L_x_0) ;  /* 0xfffffffc00fc7947 */ /* 0x000fc0000383ffff */
[----:B------:R-:W-:-:S00]  /*0250*/  NOP ;  /* 0x0000000000007918 */ /* 0x000fc00000000000 */
        /* <DEDUP_REMOVED lines=10> */
.L_x_1:


//--------------------- .nv.shared.reserved.0     --------------------------
	.section	.nv.shared.reserved.0,"aw",@nobits
	.weak		__nv_reservedSMEM_offset_0_alias
	.size		__nv_reservedSMEM_offset_0_alias, 0, 64
	.other		__nv_reservedSMEM_offset_0_alias,@"STO_CUDA_RESERVED_SHARED STV_DEFAULT"
__nv_reservedSMEM_offset_0_alias:
	.zero		0
	.zero		64


//--------------------- .nv.constant0._Z20benchmarkIADDLatencyPyS_Pj --------------------------
	.section	.nv.constant0._Z20benchmarkIADDLatencyPyS_Pj,"a",@progbits
	.sectionflags	@""
	.align	4
.nv.constant0._Z20benchmarkIADDLatencyPyS_Pj:
	.zero		920


//--------------------- SYMBOLS --------------------------

	.type		.nv.reservedSmem.offset0,@object
	.size		.nv.reservedSmem.offset0,0x4
